	.headerflags	@"EF_CUDA_TEXMODE_UNIFIED EF_CUDA_64BIT_ADDRESS EF_CUDA_ACCELERATORS EF_CUDA_SM90 EF_CUDA_VIRTUAL_SM(EF_CUDA_SM90)"
	.elftype	@"ET_EXEC"


//--------------------- .nv.info                  --------------------------
	.section	.nv.info,"",@"SHT_CUDA_INFO"
	.align	4


	//----- nvinfo : EIATTR_REGCOUNT
	.align		4
        /*0000*/ 	.byte	0x04, 0x2f
        /*0002*/ 	.short	(.L_3 - .L_2)
	.align		4
.L_2:
        /*0004*/ 	.word	index@(triton_poi_fused__native_batch_norm_legit_no_training_add_convolution_leaky_relu_12)
        /*0008*/ 	.word	0x00000026


	//----- nvinfo : EIATTR_MIN_STACK_SIZE
	.align		4
.L_3:
        /*000c*/ 	.byte	0x04, 0x12
        /*000e*/ 	.short	(.L_5 - .L_4)
	.align		4
.L_4:
        /*0010*/ 	.word	index@(triton_poi_fused__native_batch_norm_legit_no_training_add_convolution_leaky_relu_12)
        /*0014*/ 	.word	0x00000000


	//----- nvinfo : EIATTR_FRAME_SIZE
	.align		4
.L_5:
        /*0018*/ 	.byte	0x04, 0x11
        /*001a*/ 	.short	(.L_7 - .L_6)
	.align		4
.L_6:
        /*001c*/ 	.word	index@(triton_poi_fused__native_batch_norm_legit_no_training_add_convolution_leaky_relu_12)
        /*0020*/ 	.word	0x00000000


	//----- nvinfo : EIATTR_MIN_STACK_SIZE
	.align		4
.L_7:
        /*0024*/ 	.byte	0x04, 0x12
        /*0026*/ 	.short	(.L_9 - .L_8)
	.align		4
.L_8:
        /*0028*/ 	.word	index@(triton_poi_fused__native_batch_norm_legit_no_training_add_convolution_leaky_relu_12)
        /*002c*/ 	.word	0x00000000
.L_9:


//--------------------- .nv.info.triton_poi_fused__native_batch_norm_legit_no_training_add_convolution_leaky_relu_12 --------------------------
	.section	.nv.info.triton_poi_fused__native_batch_norm_legit_no_training_add_convolution_leaky_relu_12,"",@"SHT_CUDA_INFO"
	.sectionflags	@""
	.align	4


	//----- nvinfo : EIATTR_CUDA_API_VERSION
	.align		4
        /*0000*/ 	.byte	0x04, 0x37
        /*0002*/ 	.short	(.L_11 - .L_10)
.L_10:
        /*0004*/ 	.word	0x0000007c


	//----- nvinfo : EIATTR_KPARAM_INFO
	.align		4
.L_11:
        /*0008*/ 	.byte	0x04, 0x17
        /*000a*/ 	.short	(.L_13 - .L_12)
.L_12:
        /*000c*/ 	.word	0x00000000
        /*0010*/ 	.short	0x0009
        /*0012*/ 	.short	0x0048
        /*0014*/ 	.byte	0x00, 0xf0, 0x11, 0x00


	//----- nvinfo : EIATTR_KPARAM_INFO
	.align		4
.L_13:
        /*0018*/ 	.byte	0x04, 0x17
        /*001a*/ 	.short	(.L_15 - .L_14)
.L_14:
        /*001c*/ 	.word	0x00000000
        /*0020*/ 	.short	0x0008
        /*0022*/ 	.short	0x0040
        /*0024*/ 	.byte	0x00, 0xf4, 0x21, 0x00


	//----- nvinfo : EIATTR_KPARAM_INFO
	.align		4
.L_15:
        /*0028*/ 	.byte	0x04, 0x17
        /*002a*/ 	.short	(.L_17 - .L_16)
.L_16:
        /*002c*/ 	.word	0x00000000
        /*0030*/ 	.short	0x0007
        /*0032*/ 	.short	0x0038
        /*0034*/ 	.byte	0x00, 0xf4, 0x21, 0x00


	//----- nvinfo : EIATTR_KPARAM_INFO
	.align		4
.L_17:
        /*0038*/ 	.byte	0x04, 0x17
        /*003a*/ 	.short	(.L_19 - .L_18)
.L_18:
        /*003c*/ 	.word	0x00000000
        /*0040*/ 	.short	0x0006
        /*0042*/ 	.short	0x0030
        /*0044*/ 	.byte	0x00, 0xf4, 0x21, 0x00


	//----- nvinfo : EIATTR_KPARAM_INFO
	.align		4
.L_19:
        /*0048*/ 	.byte	0x04, 0x17
        /*004a*/ 	.short	(.L_21 - .L_20)
.L_20:
        /*004c*/ 	.word	0x00000000
        /*0050*/ 	.short	0x0005
        /*0052*/ 	.short	0x0028
        /*0054*/ 	.byte	0x00, 0xf4, 0x21, 0x00


	//----- nvinfo : EIATTR_KPARAM_INFO
	.align		4
.L_21:
        /*0058*/ 	.byte	0x04, 0x17
        /*005a*/ 	.short	(.L_23 - .L_22)
.L_22:
        /*005c*/ 	.word	0x00000000
        /*0060*/ 	.short	0x0004
        /*0062*/ 	.short	0x0020
        /*0064*/ 	.byte	0x00, 0xf4, 0x21, 0x00


	//----- nvinfo : EIATTR_KPARAM_INFO
	.align		4
.L_23:
        /*0068*/ 	.byte	0x04, 0x17
        /*006a*/ 	.short	(.L_25 - .L_24)
.L_24:
        /*006c*/ 	.word	0x00000000
        /*0070*/ 	.short	0x0003
        /*0072*/ 	.short	0x0018
        /*0074*/ 	.byte	0x00, 0xf4, 0x21, 0x00


	//----- nvinfo : EIATTR_KPARAM_INFO
	.align		4
.L_25:
        /*0078*/ 	.byte	0x04, 0x17
        /*007a*/ 	.short	(.L_27 - .L_26)
.L_26:
        /*007c*/ 	.word	0x00000000
        /*0080*/ 	.short	0x0002
        /*0082*/ 	.short	0x0010
        /*0084*/ 	.byte	0x00, 0xf4, 0x21, 0x00


	//----- nvinfo : EIATTR_KPARAM_INFO
	.align		4
.L_27:
        /*0088*/ 	.byte	0x04, 0x17
        /*008a*/ 	.short	(.L_29 - .L_28)
.L_28:
        /*008c*/ 	.word	0x00000000
        /*0090*/ 	.short	0x0001
        /*0092*/ 	.short	0x0008
        /*0094*/ 	.byte	0x00, 0xf4, 0x21, 0x00


	//----- nvinfo : EIATTR_KPARAM_INFO
	.align		4
.L_29:
        /*0098*/ 	.byte	0x04, 0x17
        /*009a*/ 	.short	(.L_31 - .L_30)
.L_30:
        /*009c*/ 	.word	0x00000000
        /*00a0*/ 	.short	0x0000
        /*00a2*/ 	.short	0x0000
        /*00a4*/ 	.byte	0x00, 0xf4, 0x21, 0x00


	//----- nvinfo : EIATTR_SPARSE_MMA_MASK
	.align		4
.L_31:
        /*00a8*/ 	.byte	0x03, 0x50
        /*00aa*/ 	.short	0x0000


	//----- nvinfo : EIATTR_MAXREG_COUNT
	.align		4
        /*00ac*/ 	.byte	0x03, 0x1b
        /*00ae*/ 	.short	0x00ff


	//----- nvinfo : EIATTR_EXIT_INSTR_OFFSETS
	.align		4
        /*00b0*/ 	.byte	0x04, 0x1c
        /*00b2*/ 	.short	(.L_33 - .L_32)


	//   ....[0]....
.L_32:
        /*00b4*/ 	.word	0x00000950


	//----- nvinfo : EIATTR_REQNTID
	.align		4
.L_33:
        /*00b8*/ 	.byte	0x04, 0x10
        /*00ba*/ 	.short	(.L_35 - .L_34)
.L_34:
        /*00bc*/ 	.word	0x00000080
        /*00c0*/ 	.word	0x00000001
        /*00c4*/ 	.word	0x00000001


	//----- nvinfo : EIATTR_CBANK_PARAM_SIZE
	.align		4
.L_35:
        /*00c8*/ 	.byte	0x03, 0x19
        /*00ca*/ 	.short	0x004c


	//----- nvinfo : EIATTR_PARAM_CBANK
	.align		4
        /*00cc*/ 	.byte	0x04, 0x0a
        /*00ce*/ 	.short	(.L_37 - .L_36)
	.align		4
.L_36:
        /*00d0*/ 	.word	index@(.nv.constant0.triton_poi_fused__native_batch_norm_legit_no_training_add_convolution_leaky_relu_12)
        /*00d4*/ 	.short	0x0210
        /*00d6*/ 	.short	0x004c


	//----- nvinfo : EIATTR_SW_WAR
	.align		4
.L_37:
        /*00d8*/ 	.byte	0x04, 0x36
        /*00da*/ 	.short	(.L_39 - .L_38)
.L_38:
        /*00dc*/ 	.word	0x00000008
.L_39:


//--------------------- .nv.callgraph             --------------------------
	.section	.nv.callgraph,"",@"SHT_CUDA_CALLGRAPH"
	.align	4
	.sectionentsize	8
	.align		4
        /*0000*/ 	.word	0x00000000
	.align		4
        /*0004*/ 	.word	0xffffffff
	.align		4
        /*0008*/ 	.word	0x00000000
	.align		4
        /*000c*/ 	.word	0xfffffffe
	.align		4
        /*0010*/ 	.word	0x00000000
	.align		4
        /*0014*/ 	.word	0xfffffffd
	.align		4
        /*0018*/ 	.word	0x00000000
	.align		4
        /*001c*/ 	.word	0xfffffffc


//--------------------- .nv.constant4             --------------------------
	.section	.nv.constant4,"a",@progbits
	.align	8
	.align		8
.nv.constant4:
        /*0000*/ 	.dword	_$_str
	.align		8
        /*0008*/ 	.dword	_$_str_$_2


//--------------------- .text.triton_poi_fused__native_batch_norm_legit_no_training_add_convolution_leaky_relu_12 --------------------------
	.section	.text.triton_poi_fused__native_batch_norm_legit_no_training_add_convolution_leaky_relu_12,"ax",@progbits
	.align	128
        .global         triton_poi_fused__native_batch_norm_legit_no_training_add_convolution_leaky_relu_12
        .type           triton_poi_fused__native_batch_norm_legit_no_training_add_convolution_leaky_relu_12,@function
        .size           triton_poi_fused__native_batch_norm_legit_no_training_add_convolution_leaky_relu_12,(.L_x_1 - triton_poi_fused__native_batch_norm_legit_no_training_add_convolution_leaky_relu_12)
        .other          triton_poi_fused__native_batch_norm_legit_no_training_add_convolution_leaky_relu_12,@"STO_CUDA_ENTRY STV_DEFAULT"
triton_poi_fused__native_batch_norm_legit_no_training_add_convolution_leaky_relu_12:
.text.triton_poi_fused__native_batch_norm_legit_no_training_add_convolution_leaky_relu_12:
[----:B------:R-:W-:Y:S01]  /*0000*/  LDC R1, c[0x0][0x28] ;  /* 0x00000a00ff017b82 */ /* 0x000fe20000000800 */
[----:B------:R-:W1:Y:S07]  /*0010*/  S2R R0, SR_TID.X ;  /* 0x0000000000007919 */ /* 0x000e6e0000002100 */
[----:B------:R-:W2:Y:S01]  /*0020*/  LDC.64 R8, c[0x0][0x220] ;  /* 0x00008800ff087b82 */ /* 0x000ea20000000a00 */
[----:B------:R-:W-:Y:S01]  /*0030*/  ULDC.64 UR4, c[0x0][0x208] ;  /* 0x0000820000047ab9 */ /* 0x000fe20000000a00 */
[----:B------:R-:W3:Y:S06]  /*0040*/  S2R R3, SR_CTAID.X ;  /* 0x0000000000037919 */ /* 0x000eec0000002500 */
[----:B------:R-:W4:Y:S08]  /*0050*/  LDC.64 R28, c[0x0][0x210] ;  /* 0x00008400ff1c7b82 */ /* 0x000f300000000a00 */
[----:B------:R-:W5:Y:S08]  /*0060*/  LDC.64 R20, c[0x0][0x230] ;  /* 0x00008c00ff147b82 */ /* 0x000f700000000a00 */
[----:B------:R-:W5:Y:S01]  /*0070*/  LDC.64 R32, c[0x0][0x228] ;  /* 0x00008a00ff207b82 */ /* 0x000f620000000a00 */
[----:B-1----:R-:W-:-:S04]  /*0080*/  SHF.L.U32 R0, R0, 0x2, RZ ;  /* 0x0000000200007819 */ /* 0x002fc800000006ff */
[----:B------:R-:W-:Y:S02]  /*0090*/  LOP3.LUT R0, R0, 0x1fc, RZ, 0xc0, !PT ;  /* 0x000001fc00007812 */ /* 0x000fe400078ec0ff */
[----:B---3--:R-:W-:Y:S02]  /*00a0*/  SHF.R.S32.HI R2, RZ, 0x15, R3 ;  /* 0x00000015ff027819 */ /* 0x008fe40000011403 */
[----:B------:R-:W-:Y:S02]  /*00b0*/  LEA R0, R3, R0, 0xa ;  /* 0x0000000003007211 */ /* 0x000fe400078e50ff */
[----:B------:R-:W-:-:S03]  /*00c0*/  SGXT R3, R2, 0x1 ;  /* 0x000000010203781a */ /* 0x000fc60000000200 */
[----:B----4-:R-:W-:Y:S01]  /*00d0*/  IMAD.WIDE R28, R0, 0x4, R28 ;  /* 0x00000004001c7825 */ /* 0x010fe200078e021c */
[----:B------:R-:W-:-:S04]  /*00e0*/  LEA.HI R3, R3, R0, RZ, 0x5 ;  /* 0x0000000003037211 */ /* 0x000fc800078f28ff */
[----:B------:R-:W-:Y:S01]  /*00f0*/  LOP3.LUT R3, R3, 0xffffffe0, RZ, 0xc0, !PT ;  /* 0xffffffe003037812 */ /* 0x000fe200078ec0ff */
[----:B------:R-:W3:Y:S03]  /*0100*/  LDG.E.128 R4, desc[UR4][R28.64+0x800] ;  /* 0x000800041c047981 */ /* 0x000ee6000c1e1d00 */
[----:B------:R-:W-:Y:S01]  /*0110*/  IADD3 R2, R0, -R3, RZ ;  /* 0x8000000300027210 */ /* 0x000fe20007ffe0ff */
[----:B------:R-:W4:Y:S04]  /*0120*/  LDG.E.128 R12, desc[UR4][R28.64] ;  /* 0x000000041c0c7981 */ /* 0x000f28000c1e1d00 */
[----:B--2---:R-:W-:-:S06]  /*0130*/  IMAD.WIDE R8, R2, 0x4, R8 ;  /* 0x0000000402087825 */ /* 0x004fcc00078e0208 */
[----:B------:R-:W3:Y:S01]  /*0140*/  LDG.E.EL.128 R8, desc[UR4][R8.64] ;  /* 0x0000000408087981 */ /* 0x000ee2000c2e1d00 */
[----:B-----5:R-:W-:-:S04]  /*0150*/  IMAD.WIDE R20, R2, 0x4, R20 ;  /* 0x0000000402147825 */ /* 0x020fc800078e0214 */
[----:B0-----:R-:W-:Y:S02]  /*0160*/  IMAD.WIDE R32, R0, 0x4, R32 ;  /* 0x0000000400207825 */ /* 0x001fe400078e0220 */
[----:B------:R-:W2:Y:S04]  /*0170*/  LDG.E.EL.128 R20, desc[UR4][R20.64] ;  /* 0x0000000414147981 */ /* 0x000ea8000c2e1d00 */
[----:B------:R-:W2:Y:S04]  /*0180*/  LDG.E.128 R16, desc[UR4][R32.64+0x800] ;  /* 0x0008000420107981 */ /* 0x000ea8000c1e1d00 */
[----:B------:R-:W5:Y:S01]  /*0190*/  LDG.E.128 R24, desc[UR4][R32.64] ;  /* 0x0000000420187981 */ /* 0x000f62000c1e1d00 */
[--C-:B---3--:R-:W-:Y:S01]  /*01a0*/  FADD R3, R7, R11.reuse ;  /* 0x0000000b07037221 */ /* 0x108fe20000000000 */
[----:B----4-:R-:W-:Y:S01]  /*01b0*/  FADD R11, R15, R11 ;  /* 0x0000000b0f0b7221 */ /* 0x010fe20000000000 */
[----:B------:R-:W-:-:S02]  /*01c0*/  FADD R15, R6, R10 ;  /* 0x0000000a060f7221 */ /* 0x000fc40000000000 */
[----:B------:R-:W0:Y:S01]  /*01d0*/  LDC.64 R6, c[0x0][0x240] ;  /* 0x00009000ff067b82 */ /* 0x000e220000000a00 */
[----:B------:R-:W-:Y:S01]  /*01e0*/  FADD R10, R14, R10 ;  /* 0x0000000a0e0a7221 */ /* 0x000fe20000000000 */
[----:B------:R-:W-:Y:S01]  /*01f0*/  FADD R14, R5, R9 ;  /* 0x00000009050e7221 */ /* 0x000fe20000000000 */
[----:B------:R-:W-:Y:S01]  /*0200*/  FADD R30, R4, R8 ;  /* 0x00000008041e7221 */ /* 0x000fe20000000000 */
[----:B0-----:R-:W-:-:S06]  /*0210*/  IMAD.WIDE R6, R2, 0x4, R6 ;  /* 0x0000000402067825 */ /* 0x001fcc00078e0206 */
[----:B------:R-:W3:Y:S01]  /*0220*/  LDG.E.EL.128 R4, desc[UR4][R6.64] ;  /* 0x0000000406047981 */ /* 0x000ee2000c2e1d00 */
[----:B------:R-:W-:Y:S01]  /*0230*/  FADD R9, R13, R9 ;  /* 0x000000090d097221 */ /* 0x000fe20000000000 */
[--C-:B--2---:R-:W-:Y:S01]  /*0240*/  FADD R18, R18, R22.reuse ;  /* 0x0000001612127221 */ /* 0x104fe20000000000 */
[----:B-----5:R-:W-:Y:S01]  /*0250*/  FADD R13, R26, R22 ;  /* 0x000000161a0d7221 */ /* 0x020fe20000000000 */
[----:B------:R-:W-:Y:S01]  /*0260*/  FADD R8, R12, R8 ;  /* 0x000000080c087221 */ /* 0x000fe20000000000 */
[--C-:B------:R-:W-:Y:S01]  /*0270*/  FADD R12, R19, R23.reuse ;  /* 0x00000017130c7221 */ /* 0x100fe20000000000 */
[----:B------:R-:W-:Y:S01]  /*0280*/  FADD R27, R27, R23 ;  /* 0x000000171b1b7221 */ /* 0x000fe20000000000 */
[----:B---3--:R-:W-:-:S06]  /*0290*/  FADD R22, R5, 0.0010000000474974513054 ;  /* 0x3a83126f05167421 */ /* 0x008fcc0000000000 */
[----:B------:R-:W0:Y:S01]  /*02a0*/  MUFU.SQRT R22, R22 ;  /* 0x0000001600167308 */ /* 0x000e220000002000 */
[----:B------:R-:W-:-:S07]  /*02b0*/  FADD R4, R4, 0.0010000000474974513054 ;  /* 0x3a83126f04047421 */ /* 0x000fce0000000000 */
[----:B------:R-:W1:Y:S01]  /*02c0*/  MUFU.SQRT R4, R4 ;  /* 0x0000000400047308 */ /* 0x000e620000002000 */
[C---:B0-----:R-:W-:Y:S02]  /*02d0*/  FSETP.GT.AND P4, PT, R22.reuse, 8.50705917302346158658e+37, PT ;  /* 0x7e8000001600780b */ /* 0x041fe40003f84000 */
[----:B------:R-:W-:Y:S01]  /*02e0*/  FSETP.GEU.AND P3, PT, R22, 1.175494350822287508e-38, PT ;  /* 0x008000001600780b */ /* 0x000fe20003f6e000 */
[----:B------:R-:W-:Y:S01]  /*02f0*/  FADD R26, R7, 0.0010000000474974513054 ;  /* 0x3a83126f071a7421 */ /* 0x000fe20000000000 */
[----:B-1----:R-:W-:-:S09]  /*0300*/  FSETP.GT.AND P6, PT, R4, 8.50705917302346158658e+37, PT ;  /* 0x7e8000000400780b */ /* 0x002fd20003fc4000 */
[----:B------:R-:W-:Y:S01]  /*0310*/  @P4 FMUL R22, R22, 0.25 ;  /* 0x3e80000016164820 */ /* 0x000fe20000400000 */
[----:B------:R-:W-:-:S03]  /*0320*/  FSETP.GEU.AND P5, PT, R4, 1.175494350822287508e-38, PT ;  /* 0x008000000400780b */ /* 0x000fc60003fae000 */
[----:B------:R-:W-:-:S04]  /*0330*/  @!P3 FMUL R22, R22, 16777216 ;  /* 0x4b8000001616b820 */ /* 0x000fc80000400000 */
[----:B------:R0:W-:Y:S01]  /*0340*/  MUFU.RCP R7, R22 ;  /* 0x0000001600077308 */ /* 0x0001e20000001000 */
[----:B------:R-:W-:Y:S01]  /*0350*/  @P6 FMUL R4, R4, 0.25 ;  /* 0x3e80000004046820 */ /* 0x000fe20000400000 */
[----:B------:R-:W-:Y:S01]  /*0360*/  FADD R5, R17, R21 ;  /* 0x0000001511057221 */ /* 0x000fe20000000000 */
[----:B0-----:R-:W0:Y:S01]  /*0370*/  LDC.64 R22, c[0x0][0x238] ;  /* 0x00008e00ff167b82 */ /* 0x001e220000000a00 */
[----:B------:R-:W-:Y:S01]  /*0380*/  FADD R17, R16, R20 ;  /* 0x0000001410117221 */ /* 0x000fe20000000000 */
[----:B------:R-:W-:Y:S01]  /*0390*/  HFMA2.MMA R16, -RZ, RZ, 1.625, 0 ;  /* 0x3e800000ff107435 */ /* 0x000fe200000001ff */
[----:B------:R-:W-:Y:S01]  /*03a0*/  @!P5 FMUL R4, R4, 16777216 ;  /* 0x4b8000000404d820 */ /* 0x000fe20000400000 */
[----:B------:R-:W-:-:S03]  /*03b0*/  FADD R19, R6, 0.0010000000474974513054 ;  /* 0x3a83126f06137421 */ /* 0x000fc60000000000 */
[----:B------:R-:W1:Y:S01]  /*03c0*/  MUFU.RCP R35, R4 ;  /* 0x0000000400237308 */ /* 0x000e620000001000 */
[----:B------:R-:W-:Y:S01]  /*03d0*/  FADD R6, R25, R21 ;  /* 0x0000001519067221 */ /* 0x000fe20000000000 */
[----:B------:R-:W-:-:S03]  /*03e0*/  FADD R21, R24, R20 ;  /* 0x0000001418157221 */ /* 0x000fc60000000000 */
[----:B------:R-:W-:-:S05]  /*03f0*/  FSEL R20, R16, 1, P6 ;  /* 0x3f80000010147808 */ /* 0x000fca0003000000 */
[----:B------:R-:W-:Y:S01]  /*0400*/  @!P5 FMUL R20, R20, 16777216 ;  /* 0x4b8000001414d820 */ /* 0x000fe20000400000 */
[----:B------:R-:W-:Y:S01]  /*0410*/  FADD R8, R8, R21 ;  /* 0x0000001508087221 */ /* 0x000fe20000000000 */
[----:B0-----:R-:W-:-:S04]  /*0420*/  IMAD.WIDE R22, R2, 0x4, R22 ;  /* 0x0000000402167825 */ /* 0x001fc800078e0216 */
[----:B-1----:R-:W-:Y:S02]  /*0430*/  FMUL R35, R35, R20 ;  /* 0x0000001423237220 */ /* 0x002fe40000400000 */
[----:B------:R-:W2:Y:S01]  /*0440*/  LDG.E.EL.128 R20, desc[UR4][R22.64] ;  /* 0x0000000416147981 */ /* 0x000ea2000c2e1d00 */
[----:B------:R-:W0:Y:S08]  /*0450*/  MUFU.SQRT R19, R19 ;  /* 0x0000001300137308 */ /* 0x000e300000002000 */
[----:B------:R-:W1:Y:S01]  /*0460*/  MUFU.SQRT R26, R26 ;  /* 0x0000001a001a7308 */ /* 0x000e620000002000 */
[----:B0-----:R-:W-:-:S02]  /*0470*/  FSETP.GT.AND P2, PT, R19, 8.50705917302346158658e+37, PT ;  /* 0x7e8000001300780b */ /* 0x001fc40003f44000 */
[----:B------:R-:W-:Y:S02]  /*0480*/  FSETP.GEU.AND P0, PT, R19, 1.175494350822287508e-38, PT ;  /* 0x008000001300780b */ /* 0x000fe40003f0e000 */
[----:B------:R-:W-:Y:S02]  /*0490*/  FSEL R4, R16, 1, P4 ;  /* 0x3f80000010047808 */ /* 0x000fe40002000000 */
[----:B-1----:R-:W-:-:S07]  /*04a0*/  FSETP.GT.AND P1, PT, R26, 8.50705917302346158658e+37, PT ;  /* 0x7e8000001a00780b */ /* 0x002fce0003f24000 */
[----:B------:R-:W-:Y:S01]  /*04b0*/  @P2 FMUL R19, R19, 0.25 ;  /* 0x3e80000013132820 */ /* 0x000fe20000400000 */
[----:B------:R-:W-:-:S03]  /*04c0*/  FSETP.GEU.AND P6, PT, R26, 1.175494350822287508e-38, PT ;  /* 0x008000001a00780b */ /* 0x000fc60003fce000 */
[----:B------:R-:W-:Y:S01]  /*04d0*/  @!P0 FMUL R19, R19, 16777216 ;  /* 0x4b80000013138820 */ /* 0x000fe20000400000 */
[----:B------:R-:W-:-:S03]  /*04e0*/  @!P3 FMUL R4, R4, 16777216 ;  /* 0x4b8000000404b820 */ /* 0x000fc60000400000 */
[----:B------:R-:W0:Y:S01]  /*04f0*/  MUFU.RCP R31, R19 ;  /* 0x00000013001f7308 */ /* 0x000e220000001000 */
[----:B------:R-:W-:Y:S01]  /*0500*/  FMUL R7, R7, R4 ;  /* 0x0000000407077220 */ /* 0x000fe20000400000 */
[----:B------:R-:W-:Y:S01]  /*0510*/  FSEL R4, R16, 1, P2 ;  /* 0x3f80000010047808 */ /* 0x000fe20001000000 */
[----:B------:R-:W-:-:S04]  /*0520*/  @P1 FMUL R26, R26, 0.25 ;  /* 0x3e8000001a1a1820 */ /* 0x000fc80000400000 */
[----:B------:R-:W-:Y:S01]  /*0530*/  @!P6 FMUL R26, R26, 16777216 ;  /* 0x4b8000001a1ae820 */ /* 0x000fe20000400000 */
[----:B------:R-:W-:-:S03]  /*0540*/  @!P0 FMUL R4, R4, 16777216 ;  /* 0x4b80000004048820 */ /* 0x000fc60000400000 */
[----:B------:R-:W1:Y:S01]  /*0550*/  MUFU.RCP R25, R26 ;  /* 0x0000001a00197308 */ /* 0x000e620000001000 */
[----:B0-----:R-:W-:Y:S01]  /*0560*/  FMUL R31, R31, R4 ;  /* 0x000000041f1f7220 */ /* 0x001fe20000400000 */
[----:B------:R-:W-:Y:S01]  /*0570*/  FADD R4, R30, R17 ;  /* 0x000000111e047221 */ /* 0x000fe20000000000 */
[----:B------:R-:W-:Y:S01]  /*0580*/  FADD R5, R14, R5 ;  /* 0x000000050e057221 */ /* 0x000fe20000000000 */
[----:B------:R-:W-:Y:S01]  /*0590*/  FSEL R16, R16, 1, P1 ;  /* 0x3f80000010107808 */ /* 0x000fe20000800000 */
[----:B------:R-:W-:Y:S01]  /*05a0*/  FADD R9, R9, R6 ;  /* 0x0000000609097221 */ /* 0x000fe20000000000 */
[----:B------:R-:W-:-:S03]  /*05b0*/  FADD R6, R15, R18 ;  /* 0x000000120f067221 */ /* 0x000fc60000000000 */
[----:B------:R-:W-:-:S04]  /*05c0*/  @!P6 FMUL R16, R16, 16777216 ;  /* 0x4b8000001010e820 */ /* 0x000fc80000400000 */
[----:B-1----:R-:W-:Y:S02]  /*05d0*/  FMUL R25, R25, R16 ;  /* 0x0000001019197220 */ /* 0x002fe40000400000 */
[----:B------:R-:W0:Y:S01]  /*05e0*/  LDC.64 R16, c[0x0][0x250] ;  /* 0x00009400ff107b82 */ /* 0x000e220000000a00 */
[----:B------:R-:W-:Y:S01]  /*05f0*/  FADD R10, R10, R13 ;  /* 0x0000000d0a0a7221 */ /* 0x000fe20000000000 */
[----:B0-----:R-:W-:-:S06]  /*0600*/  IMAD.WIDE R16, R2, 0x4, R16 ;  /* 0x0000000402107825 */ /* 0x001fcc00078e0210 */
[----:B------:R-:W3:Y:S01]  /*0610*/  LDG.E.EL.128 R16, desc[UR4][R16.64] ;  /* 0x0000000410107981 */ /* 0x000ee2000c2e1d00 */
[----:B--2---:R-:W-:-:S04]  /*0620*/  FADD R14, -R20, R4 ;  /* 0x00000004140e7221 */ /* 0x004fc80000000100 */
[----:B------:R-:W-:Y:S01]  /*0630*/  FMUL R33, R35, R14 ;  /* 0x0000000e23217220 */ /* 0x000fe20000400000 */
[----:B------:R-:W-:Y:S01]  /*0640*/  FADD R14, -R22, R6 ;  /* 0x00000006160e7221 */ /* 0x000fe20000000100 */
[C---:B------:R-:W-:Y:S01]  /*0650*/  FADD R26, -R21.reuse, R5 ;  /* 0x00000005151a7221 */ /* 0x040fe20000000100 */
[----:B------:R-:W-:Y:S02]  /*0660*/  FADD R30, -R21, R9 ;  /* 0x00000009151e7221 */ /* 0x000fe40000000100 */
[----:B------:R-:W-:Y:S02]  /*0670*/  FMUL R21, R31, R14 ;  /* 0x0000000e1f157220 */ /* 0x000fe40000400000 */
[----:B------:R-:W0:Y:S01]  /*0680*/  LDC.64 R14, c[0x0][0x248] ;  /* 0x00009200ff0e7b82 */ /* 0x000e220000000a00 */
[C---:B------:R-:W-:Y:S01]  /*0690*/  FMUL R26, R7.reuse, R26 ;  /* 0x0000001a071a7220 */ /* 0x040fe20000400000 */
[----:B------:R-:W-:Y:S01]  /*06a0*/  FMUL R30, R7, R30 ;  /* 0x0000001e071e7220 */ /* 0x000fe20000400000 */
[----:B------:R-:W-:Y:S01]  /*06b0*/  FADD R7, R3, R12 ;  /* 0x0000000c03077221 */ /* 0x000fe20000000000 */
[----:B0-----:R-:W-:-:S06]  /*06c0*/  IMAD.WIDE R14, R2, 0x4, R14 ;  /* 0x00000004020e7825 */ /* 0x001fcc00078e020e */
[----:B------:R-:W3:Y:S01]  /*06d0*/  LDG.E.EL.128 R12, desc[UR4][R14.64] ;  /* 0x000000040e0c7981 */ /* 0x000ee2000c2e1d00 */
[----:B------:R-:W-:-:S04]  /*06e0*/  FADD R20, -R20, R8 ;  /* 0x0000000814147221 */ /* 0x000fc80000000100 */
[----:B------:R-:W-:Y:S01]  /*06f0*/  FMUL R35, R35, R20 ;  /* 0x0000001423237220 */ /* 0x000fe20000400000 */
[----:B------:R-:W-:-:S04]  /*0700*/  FADD R11, R11, R27 ;  /* 0x0000001b0b0b7221 */ /* 0x000fc80000000000 */
[----:B------:R-:W-:-:S04]  /*0710*/  FADD R2, -R23, R11 ;  /* 0x0000000b17027221 */ /* 0x000fc80000000100 */
[----:B------:R-:W-:Y:S01]  /*0720*/  FMUL R2, R25, R2 ;  /* 0x0000000219027220 */ /* 0x000fe20000400000 */
[----:B------:R-:W-:-:S04]  /*0730*/  FADD R22, -R22, R10 ;  /* 0x0000000a16167221 */ /* 0x000fc80000000100 */
[----:B------:R-:W-:Y:S01]  /*0740*/  FMUL R31, R31, R22 ;  /* 0x000000161f1f7220 */ /* 0x000fe20000400000 */
[----:B------:R-:W-:Y:S04]  /*0750*/  STG.E.128 desc[UR4][R28.64], R8 ;  /* 0x000000081c007986 */ /* 0x000fe8000c101d04 */
[----:B------:R-:W-:Y:S01]  /*0760*/  STG.E.128 desc[UR4][R28.64+0x800], R4 ;  /* 0x000800041c007986 */ /* 0x000fe2000c101d04 */
[C-C-:B---3--:R-:W-:Y:S01]  /*0770*/  FFMA R24, R12.reuse, R35, R16.reuse ;  /* 0x000000230c187223 */ /* 0x148fe20000000010 */
[----:B------:R-:W-:Y:S01]  /*0780*/  FFMA R20, R12, R33, R16 ;  /* 0x000000210c147223 */ /* 0x000fe20000000010 */
[----:B------:R-:W-:-:S04]  /*0790*/  FADD R12, -R23, R7 ;  /* 0x00000007170c7221 */ /* 0x000fc80000000100 */
[----:B------:R-:W-:-:S04]  /*07a0*/  FMUL R12, R25, R12 ;  /* 0x0000000c190c7220 */ /* 0x000fc80000400000 */
[C-C-:B------:R-:W-:Y:S01]  /*07b0*/  FFMA R23, R15.reuse, R12, R19.reuse ;  /* 0x0000000c0f177223 */ /* 0x140fe20000000013 */
[----:B------:R-:W-:Y:S02]  /*07c0*/  FFMA R27, R15, R2, R19 ;  /* 0x000000020f1b7223 */ /* 0x000fe40000000013 */
[----:B------:R-:W0:Y:S02]  /*07d0*/  LDC.64 R2, c[0x0][0x218] ;  /* 0x00008600ff027b82 */ /* 0x000e240000000a00 */
[----:B------:R-:W-:Y:S01]  /*07e0*/  FSETP.GT.AND P6, PT, R23, RZ, PT ;  /* 0x000000ff1700720b */ /* 0x000fe20003fc4000 */
[C-C-:B------:R-:W-:Y:S01]  /*07f0*/  FFMA R22, R14.reuse, R21, R18.reuse ;  /* 0x000000150e167223 */ /* 0x140fe20000000012 */
[C-C-:B------:R-:W-:Y:S01]  /*0800*/  FFMA R21, R13.reuse, R26, R17.reuse ;  /* 0x0000001a0d157223 */ /* 0x140fe20000000011 */
[----:B------:R-:W-:Y:S01]  /*0810*/  FFMA R26, R14, R31, R18 ;  /* 0x0000001f0e1a7223 */ /* 0x000fe20000000012 */
[----:B------:R-:W-:Y:S01]  /*0820*/  FFMA R25, R13, R30, R17 ;  /* 0x0000001e0d197223 */ /* 0x000fe20000000011 */
[----:B------:R-:W-:-:S02]  /*0830*/  FSETP.GT.AND P3, PT, R27, RZ, PT ;  /* 0x000000ff1b00720b */ /* 0x000fc40003f64000 */
[----:B------:R-:W-:Y:S02]  /*0840*/  FSETP.GT.AND P5, PT, R22, RZ, PT ;  /* 0x000000ff1600720b */ /* 0x000fe40003fa4000 */
[----:B------:R-:W-:Y:S02]  /*0850*/  FSETP.GT.AND P4, PT, R21, RZ, PT ;  /* 0x000000ff1500720b */ /* 0x000fe40003f84000 */
[----:B------:R-:W-:Y:S02]  /*0860*/  FSETP.GT.AND P2, PT, R26, RZ, PT ;  /* 0x000000ff1a00720b */ /* 0x000fe40003f44000 */
[----:B------:R-:W-:Y:S01]  /*0870*/  @!P6 FMUL R23, R23, 0.10000000149011611938 ;  /* 0x3dcccccd1717e820 */ /* 0x000fe20000400000 */
[----:B------:R-:W-:Y:S02]  /*0880*/  FSETP.GT.AND P1, PT, R25, RZ, PT ;  /* 0x000000ff1900720b */ /* 0x000fe40003f24000 */
[----:B------:R-:W-:Y:S02]  /*0890*/  FSETP.GT.AND P0, PT, R24, RZ, PT ;  /* 0x000000ff1800720b */ /* 0x000fe40003f04000 */
[----:B------:R-:W-:Y:S01]  /*08a0*/  FSETP.GT.AND P6, PT, R20, RZ, PT ;  /* 0x000000ff1400720b */ /* 0x000fe20003fc4000 */
[----:B------:R-:W-:Y:S01]  /*08b0*/  @!P3 FMUL R27, R27, 0.10000000149011611938 ;  /* 0x3dcccccd1b1bb820 */ /* 0x000fe20000400000 */
[----:B------:R-:W-:Y:S01]  /*08c0*/  @!P5 FMUL R22, R22, 0.10000000149011611938 ;  /* 0x3dcccccd1616d820 */ /* 0x000fe20000400000 */
[----:B0-----:R-:W-:-:S04]  /*08d0*/  IMAD.WIDE R2, R0, 0x4, R2 ;  /* 0x0000000400027825 */ /* 0x001fc800078e0202 */
[----:B------:R-:W-:Y:S01]  /*08e0*/  @!P4 FMUL R21, R21, 0.10000000149011611938 ;  /* 0x3dcccccd1515c820 */ /* 0x000fe20000400000 */
[----:B------:R-:W-:Y:S01]  /*08f0*/  @!P2 FMUL R26, R26, 0.10000000149011611938 ;  /* 0x3dcccccd1a1aa820 */ /* 0x000fe20000400000 */
[----:B------:R-:W-:Y:S02]  /*0900*/  @!P1 FMUL R25, R25, 0.10000000149011611938 ;  /* 0x3dcccccd19199820 */ /* 0x000fe40000400000 */
[----:B------:R-:W-:Y:S02]  /*0910*/  @!P0 FMUL R24, R24, 0.10000000149011611938 ;  /* 0x3dcccccd18188820 */ /* 0x000fe40000400000 */
[----:B------:R-:W-:-:S03]  /*0920*/  @!P6 FMUL R20, R20, 0.10000000149011611938 ;  /* 0x3dcccccd1414e820 */ /* 0x000fc60000400000 */
[----:B------:R-:W-:Y:S04]  /*0930*/  STG.E.128 desc[UR4][R2.64], R24 ;  /* 0x0000001802007986 */ /* 0x000fe8000c101d04 */
[----:B------:R-:W-:Y:S01]  /*0940*/  STG.E.128 desc[UR4][R2.64+0x800], R20 ;  /* 0x0008001402007986 */ /* 0x000fe2000c101d04 */
[----:B------:R-:W-:Y:S05]  /*0950*/  EXIT ;  /* 0x000000000000794d */ /* 0x000fea0003800000 */
.L_x_0:
[----:B------:R-:W-:-:S00]  /*0960*/  BRA `(.L_x_0) ;  /* 0xfffffffc00fc7947 */ /* 0x000fc0000383ffff */
[----:B------:R-:W-:-:S00]  /*0970*/  NOP ;  /* 0x0000000000007918 */ /* 0x000fc00000000000 */
        /* <DEDUP_REMOVED lines=8> */
.L_x_1:


//--------------------- .nv.global.init           --------------------------
	.section	.nv.global.init,"aw",@progbits
.nv.global.init:
	.type		_$_str,@object
	.size		_$_str,(_$_str_$_2 - _$_str)
_$_str:
        /*0000*/ 	.byte	0x5f, 0x5f, 0x43, 0x55, 0x44, 0x41, 0x5f, 0x46, 0x54, 0x5a, 0x00
	.type		_$_str_$_2,@object
	.size		_$_str_$_2,(.L_1 - _$_str_$_2)
_$_str_$_2:
        /*000b*/ 	.byte	0x5f, 0x5f, 0x43, 0x55, 0x44, 0x41, 0x5f, 0x50, 0x52, 0x45, 0x43, 0x5f, 0x53, 0x51, 0x52, 0x54
        /*001b*/ 	.byte	0x00
.L_1:


//--------------------- .nv.constant0.triton_poi_fused__native_batch_norm_legit_no_training_add_convolution_leaky_relu_12 --------------------------
	.section	.nv.constant0.triton_poi_fused__native_batch_norm_legit_no_training_add_convolution_leaky_relu_12,"a",@progbits
	.sectionflags	@""
	.align	4
.nv.constant0.triton_poi_fused__native_batch_norm_legit_no_training_add_convolution_leaky_relu_12:
	.zero		604
